	.headerflags	@"EF_CUDA_TEXMODE_UNIFIED EF_CUDA_64BIT_ADDRESS EF_CUDA_ACCELERATORS EF_CUDA_SM90 EF_CUDA_VIRTUAL_SM(EF_CUDA_SM90)"
	.elftype	@"ET_EXEC"


//--------------------- .nv.info                  --------------------------
	.section	.nv.info,"",@"SHT_CUDA_INFO"
	.align	4


	//----- nvinfo : EIATTR_REGCOUNT
	.align		4
        /*0000*/ 	.byte	0x04, 0x2f
        /*0002*/ 	.short	(.L_1 - .L_0)
	.align		4
.L_0:
        /*0004*/ 	.word	index@(triton_poi_fused_cat_0)
        /*0008*/ 	.word	0x00000012


	//----- nvinfo : EIATTR_MIN_STACK_SIZE
	.align		4
.L_1:
        /*000c*/ 	.byte	0x04, 0x12
        /*000e*/ 	.short	(.L_3 - .L_2)
	.align		4
.L_2:
        /*0010*/ 	.word	index@(triton_poi_fused_cat_0)
        /*0014*/ 	.word	0x00000000


	//----- nvinfo : EIATTR_FRAME_SIZE
	.align		4
.L_3:
        /*0018*/ 	.byte	0x04, 0x11
        /*001a*/ 	.short	(.L_5 - .L_4)
	.align		4
.L_4:
        /*001c*/ 	.word	index@(triton_poi_fused_cat_0)
        /*0020*/ 	.word	0x00000000


	//----- nvinfo : EIATTR_MIN_STACK_SIZE
	.align		4
.L_5:
        /*0024*/ 	.byte	0x04, 0x12
        /*0026*/ 	.short	(.L_7 - .L_6)
	.align		4
.L_6:
        /*0028*/ 	.word	index@(triton_poi_fused_cat_0)
        /*002c*/ 	.word	0x00000000
.L_7:


//--------------------- .nv.info.triton_poi_fused_cat_0 --------------------------
	.section	.nv.info.triton_poi_fused_cat_0,"",@"SHT_CUDA_INFO"
	.sectionflags	@""
	.align	4


	//----- nvinfo : EIATTR_CUDA_API_VERSION
	.align		4
        /*0000*/ 	.byte	0x04, 0x37
        /*0002*/ 	.short	(.L_9 - .L_8)
.L_8:
        /*0004*/ 	.word	0x0000007c


	//----- nvinfo : EIATTR_KPARAM_INFO
	.align		4
.L_9:
        /*0008*/ 	.byte	0x04, 0x17
        /*000a*/ 	.short	(.L_11 - .L_10)
.L_10:
        /*000c*/ 	.word	0x00000000
        /*0010*/ 	.short	0x0002
        /*0012*/ 	.short	0x0010
        /*0014*/ 	.byte	0x00, 0xf0, 0x11, 0x00


	//----- nvinfo : EIATTR_KPARAM_INFO
	.align		4
.L_11:
        /*0018*/ 	.byte	0x04, 0x17
        /*001a*/ 	.short	(.L_13 - .L_12)
.L_12:
        /*001c*/ 	.word	0x00000000
        /*0020*/ 	.short	0x0001
        /*0022*/ 	.short	0x0008
        /*0024*/ 	.byte	0x00, 0xf4, 0x21, 0x00


	//----- nvinfo : EIATTR_KPARAM_INFO
	.align		4
.L_13:
        /*0028*/ 	.byte	0x04, 0x17
        /*002a*/ 	.short	(.L_15 - .L_14)
.L_14:
        /*002c*/ 	.word	0x00000000
        /*0030*/ 	.short	0x0000
        /*0032*/ 	.short	0x0000
        /*0034*/ 	.byte	0x00, 0xf4, 0x21, 0x00


	//----- nvinfo : EIATTR_SPARSE_MMA_MASK
	.align		4
.L_15:
        /*0038*/ 	.byte	0x03, 0x50
        /*003a*/ 	.short	0x0000


	//----- nvinfo : EIATTR_MAXREG_COUNT
	.align		4
        /*003c*/ 	.byte	0x03, 0x1b
        /*003e*/ 	.short	0x00ff


	//----- nvinfo : EIATTR_EXIT_INSTR_OFFSETS
	.align		4
        /*0040*/ 	.byte	0x04, 0x1c
        /*0042*/ 	.short	(.L_17 - .L_16)


	//   ....[0]....
.L_16:
        /*0044*/ 	.word	0x00000500


	//   ....[1]....
        /*0048*/ 	.word	0x00000520


	//----- nvinfo : EIATTR_REQNTID
	.align		4
.L_17:
        /*004c*/ 	.byte	0x04, 0x10
        /*004e*/ 	.short	(.L_19 - .L_18)
.L_18:
        /*0050*/ 	.word	0x00000080
        /*0054*/ 	.word	0x00000001
        /*0058*/ 	.word	0x00000001


	//----- nvinfo : EIATTR_CBANK_PARAM_SIZE
	.align		4
.L_19:
        /*005c*/ 	.byte	0x03, 0x19
        /*005e*/ 	.short	0x0014


	//----- nvinfo : EIATTR_PARAM_CBANK
	.align		4
        /*0060*/ 	.byte	0x04, 0x0a
        /*0062*/ 	.short	(.L_21 - .L_20)
	.align		4
.L_20:
        /*0064*/ 	.word	index@(.nv.constant0.triton_poi_fused_cat_0)
        /*0068*/ 	.short	0x0210
        /*006a*/ 	.short	0x0014


	//----- nvinfo : EIATTR_SW_WAR
	.align		4
.L_21:
        /*006c*/ 	.byte	0x04, 0x36
        /*006e*/ 	.short	(.L_23 - .L_22)
.L_22:
        /*0070*/ 	.word	0x00000008
.L_23:


//--------------------- .nv.callgraph             --------------------------
	.section	.nv.callgraph,"",@"SHT_CUDA_CALLGRAPH"
	.align	4
	.sectionentsize	8
	.align		4
        /*0000*/ 	.word	0x00000000
	.align		4
        /*0004*/ 	.word	0xffffffff
	.align		4
        /*0008*/ 	.word	0x00000000
	.align		4
        /*000c*/ 	.word	0xfffffffe
	.align		4
        /*0010*/ 	.word	0x00000000
	.align		4
        /*0014*/ 	.word	0xfffffffd
	.align		4
        /*0018*/ 	.word	0x00000000
	.align		4
        /*001c*/ 	.word	0xfffffffc


//--------------------- .text.triton_poi_fused_cat_0 --------------------------
	.section	.text.triton_poi_fused_cat_0,"ax",@progbits
	.align	128
        .global         triton_poi_fused_cat_0
        .type           triton_poi_fused_cat_0,@function
        .size           triton_poi_fused_cat_0,(.L_x_1 - triton_poi_fused_cat_0)
        .other          triton_poi_fused_cat_0,@"STO_CUDA_ENTRY STV_DEFAULT"
triton_poi_fused_cat_0:
.text.triton_poi_fused_cat_0:
[----:B------:R-:W0:Y:S02]  /*0000*/  LDC R1, c[0x0][0x28] ;  /* 0x00000a00ff017b82 */ /* 0x000e240000000800 */
[----:B------:R-:W1:Y:S01]  /*0010*/  S2R R0, SR_TID.X ;  /* 0x0000000000007919 */ /* 0x000e620000002100 */
[----:B------:R-:W-:Y:S01]  /*0020*/  ULDC.64 UR4, c[0x0][0x208] ;  /* 0x0000820000047ab9 */ /* 0x000fe20000000a00 */
[----:B------:R-:W2:Y:S01]  /*0030*/  S2R R5, SR_CTAID.X ;  /* 0x0000000000057919 */ /* 0x000ea20000002500 */
[----:B-1----:R-:W-:Y:S01]  /*0040*/  IMAD.SHL.U32 R0, R0, 0x2, RZ ;  /* 0x0000000200007824 */ /* 0x002fe200078e00ff */
[----:B--2---:R-:W-:-:S04]  /*0050*/  SHF.R.S32.HI R3, RZ, 0x17, R5 ;  /* 0x00000017ff037819 */ /* 0x004fc80000011405 */
[----:B------:R-:W-:Y:S02]  /*0060*/  LOP3.LUT R0, R0, 0xfe, RZ, 0xc0, !PT ;  /* 0x000000fe00007812 */ /* 0x000fe400078ec0ff */
[----:B------:R-:W-:-:S03]  /*0070*/  SGXT R3, R3, 0x1 ;  /* 0x000000010303781a */ /* 0x000fc60000000200 */
[----:B------:R-:W-:-:S05]  /*0080*/  IMAD R0, R5, 0x100, R0 ;  /* 0x0000010005007824 */ /* 0x000fca00078e0200 */
[-C--:B------:R-:W-:Y:S02]  /*0090*/  LEA.HI R3, R3, R0.reuse, RZ, 0x2 ;  /* 0x0000000003037211 */ /* 0x080fe400078f10ff */
[----:B------:R-:W-:Y:S02]  /*00a0*/  SHF.R.S32.HI R7, RZ, 0x1f, R0 ;  /* 0x0000001fff077819 */ /* 0x000fe40000011400 */
[--C-:B------:R-:W-:Y:S02]  /*00b0*/  SHF.R.S32.HI R4, RZ, 0x2, R3.reuse ;  /* 0x00000002ff047819 */ /* 0x100fe40000011403 */
[----:B------:R-:W-:Y:S02]  /*00c0*/  SHF.R.S32.HI R3, RZ, 0x1f, R3 ;  /* 0x0000001fff037819 */ /* 0x000fe40000011403 */
[----:B------:R-:W-:Y:S02]  /*00d0*/  LEA.HI R7, R7, R0, RZ, 0x6 ;  /* 0x0000000007077211 */ /* 0x000fe400078f30ff */
[----:B------:R-:W-:-:S02]  /*00e0*/  LEA.HI R5, R3, R4, RZ, 0x4 ;  /* 0x0000000403057211 */ /* 0x000fc400078f20ff */
[----:B------:R-:W1:Y:S02]  /*00f0*/  LDC.64 R2, c[0x0][0x210] ;  /* 0x00008400ff027b82 */ /* 0x000e640000000a00 */
[----:B------:R-:W-:-:S05]  /*0100*/  LOP3.LUT R5, R5, 0xfffffff0, RZ, 0xc0, !PT ;  /* 0xfffffff005057812 */ /* 0x000fca00078ec0ff */
[----:B------:R-:W-:Y:S01]  /*0110*/  IMAD.IADD R4, R4, 0x1, -R5 ;  /* 0x0000000104047824 */ /* 0x000fe200078e0a05 */
[----:B------:R-:W-:Y:S02]  /*0120*/  LOP3.LUT R5, R7, 0xffffffc0, RZ, 0xc0, !PT ;  /* 0xffffffc007057812 */ /* 0x000fe400078ec0ff */
[----:B------:R-:W-:Y:S02]  /*0130*/  SHF.R.S32.HI R7, RZ, 0x6, R7 ;  /* 0x00000006ff077819 */ /* 0x000fe40000011407 */
[----:B------:R-:W-:Y:S01]  /*0140*/  LOP3.LUT R11, R4, 0xfffffffe, RZ, 0xc0, !PT ;  /* 0xfffffffe040b7812 */ /* 0x000fe200078ec0ff */
[----:B------:R-:W-:-:S03]  /*0150*/  IMAD.IADD R6, R0, 0x1, -R5 ;  /* 0x0000000100067824 */ /* 0x000fc600078e0a05 */
[----:B------:R-:W-:Y:S01]  /*0160*/  ISETP.NE.AND P3, PT, R11, 0xc, PT ;  /* 0x0000000c0b00780c */ /* 0x000fe20003f65270 */
[----:B------:R-:W-:-:S03]  /*0170*/  IMAD R7, R7, 0x10, R6 ;  /* 0x0000001007077824 */ /* 0x000fc600078e0206 */
[----:B------:R-:W-:Y:S01]  /*0180*/  ISETP.LT.AND P6, PT, R0, 0x100, !P3 ;  /* 0x000001000000780c */ /* 0x000fe20005fc1270 */
[----:B-1----:R-:W-:Y:S01]  /*0190*/  IMAD.WIDE R2, R7, 0x4, R2 ;  /* 0x0000000407027825 */ /* 0x002fe200078e0202 */
[----:B------:R-:W-:-:S11]  /*01a0*/  CS2R R6, SRZ ;  /* 0x0000000000067805 */ /* 0x000fd6000001ff00 */
[----:B------:R-:W2:Y:S01]  /*01b0*/  @P6 LDG.E.64 R6, desc[UR4][R2.64+0x160] ;  /* 0x0001600402066981 */ /* 0x000ea2000c1e1b00 */
[----:B------:R-:W-:Y:S02]  /*01c0*/  ISETP.GE.AND P0, PT, R0, 0x100, PT ;  /* 0x000001000000780c */ /* 0x000fe40003f06270 */
[----:B------:R-:W-:Y:S02]  /*01d0*/  CS2R R12, SRZ ;  /* 0x00000000000c7805 */ /* 0x000fe4000001ff00 */
[C---:B------:R-:W-:Y:S02]  /*01e0*/  ISETP.NE.AND P2, PT, R11.reuse, 0x8, PT ;  /* 0x000000080b00780c */ /* 0x040fe40003f45270 */
[----:B------:R-:W-:Y:S02]  /*01f0*/  ISETP.GT.AND P5, PT, R4, 0xd, !P0 ;  /* 0x0000000d0400780c */ /* 0x000fe400047a4270 */
[----:B------:R-:W-:Y:S02]  /*0200*/  ISETP.NE.AND P1, PT, R11, 0xa, PT ;  /* 0x0000000a0b00780c */ /* 0x000fe40003f25270 */
[----:B------:R-:W-:-:S02]  /*0210*/  ISETP.LT.AND P4, PT, R0, 0x100, !P2 ;  /* 0x000001000000780c */ /* 0x000fc40005781270 */
[----:B------:R-:W-:-:S07]  /*0220*/  CS2R R8, SRZ ;  /* 0x0000000000087805 */ /* 0x000fce000001ff00 */
[----:B------:R-:W3:Y:S01]  /*0230*/  @P5 LDG.E.64 R12, desc[UR4][R2.64+0x240] ;  /* 0x00024004020c5981 */ /* 0x000ee2000c1e1b00 */
[----:B--2---:R-:W-:Y:S02]  /*0240*/  SEL R5, R6, RZ, P6 ;  /* 0x000000ff06057207 */ /* 0x004fe40003000000 */
[----:B------:R-:W-:Y:S02]  /*0250*/  SEL R10, R7, RZ, P6 ;  /* 0x000000ff070a7207 */ /* 0x000fe40003000000 */
[----:B------:R-:W-:Y:S02]  /*0260*/  CS2R R6, SRZ ;  /* 0x0000000000067805 */ /* 0x000fe4000001ff00 */
[----:B------:R-:W-:-:S04]  /*0270*/  ISETP.LT.AND P6, PT, R0, 0x100, !P1 ;  /* 0x000001000000780c */ /* 0x000fc80004fc1270 */
[----:B------:R-:W2:Y:S09]  /*0280*/  @P4 LDG.E.64 R6, desc[UR4][R2.64+-0x60] ;  /* 0xffffa00402064981 */ /* 0x000eb2000c1e1b00 */
[----:B------:R-:W4:Y:S01]  /*0290*/  @P6 LDG.E.64 R8, desc[UR4][R2.64+0x80] ;  /* 0x0000800402086981 */ /* 0x000f22000c1e1b00 */
[----:B---3--:R-:W-:-:S02]  /*02a0*/  @P3 SEL R5, R12, RZ, P5 ;  /* 0x000000ff0c053207 */ /* 0x008fc40002800000 */
[----:B------:R-:W-:Y:S02]  /*02b0*/  @P3 SEL R10, R13, RZ, P5 ;  /* 0x000000ff0d0a3207 */ /* 0x000fe40002800000 */
[----:B------:R-:W-:-:S04]  /*02c0*/  ISETP.NE.AND P3, PT, R11, 0x4, PT ;  /* 0x000000040b00780c */ /* 0x000fc80003f65270 */
[----:B------:R-:W-:Y:S02]  /*02d0*/  ISETP.LT.AND P5, PT, R0, 0x100, !P3 ;  /* 0x000001000000780c */ /* 0x000fe40005fa1270 */
[----:B--2---:R-:W-:Y:S02]  /*02e0*/  SEL R12, R6, RZ, P4 ;  /* 0x000000ff060c7207 */ /* 0x004fe40002000000 */
[----:B------:R-:W-:Y:S02]  /*02f0*/  SEL R13, R7, RZ, P4 ;  /* 0x000000ff070d7207 */ /* 0x000fe40002000000 */
[----:B------:R-:W-:Y:S02]  /*0300*/  ISETP.NE.AND P4, PT, R11, 0x6, PT ;  /* 0x000000060b00780c */ /* 0x000fe40003f85270 */
[----:B----4-:R-:W-:Y:S02]  /*0310*/  SEL R14, R8, RZ, P6 ;  /* 0x000000ff080e7207 */ /* 0x010fe40003000000 */
[----:B------:R-:W-:-:S02]  /*0320*/  SEL R15, R9, RZ, P6 ;  /* 0x000000ff090f7207 */ /* 0x000fc40003000000 */
[----:B------:R-:W-:Y:S02]  /*0330*/  ISETP.LT.AND P6, PT, R0, 0x100, !P4 ;  /* 0x000001000000780c */ /* 0x000fe400067c1270 */
[----:B------:R-:W-:Y:S02]  /*0340*/  CS2R R8, SRZ ;  /* 0x0000000000087805 */ /* 0x000fe4000001ff00 */
[----:B------:R-:W-:-:S04]  /*0350*/  CS2R R6, SRZ ;  /* 0x0000000000067805 */ /* 0x000fc8000001ff00 */
[----:B------:R-:W2:Y:S05]  /*0360*/  @P5 LDG.E.64 R8, desc[UR4][R2.64+0x1c0] ;  /* 0x0001c00402085981 */ /* 0x000eaa000c1e1b00 */
[----:B------:R-:W3:Y:S01]  /*0370*/  @P6 LDG.E.64 R6, desc[UR4][R2.64+0x2a0] ;  /* 0x0002a00402066981 */ /* 0x000ee2000c1e1b00 */
[----:B------:R-:W-:Y:S02]  /*0380*/  @P2 SEL R12, R14, R5, !P1 ;  /* 0x000000050e0c2207 */ /* 0x000fe40004800000 */
[----:B------:R-:W-:Y:S02]  /*0390*/  @P2 SEL R13, R15, R10, !P1 ;  /* 0x0000000a0f0d2207 */ /* 0x000fe40004800000 */
[----:B------:R-:W-:-:S02]  /*03a0*/  ISETP.NE.AND P1, PT, R11, 0x2, PT ;  /* 0x000000020b00780c */ /* 0x000fc40003f25270 */
[----:B------:R-:W-:Y:S02]  /*03b0*/  ISETP.GE.AND P2, PT, R4, 0x2, PT ;  /* 0x000000020400780c */ /* 0x000fe40003f46270 */
[----:B------:R-:W1:Y:S01]  /*03c0*/  LDC.64 R4, c[0x0][0x218] ;  /* 0x00008600ff047b82 */ /* 0x000e620000000a00 */
[----:B--2---:R-:W-:Y:S02]  /*03d0*/  SEL R10, R8, RZ, P5 ;  /* 0x000000ff080a7207 */ /* 0x004fe40002800000 */
[----:B------:R-:W-:Y:S02]  /*03e0*/  SEL R11, R9, RZ, P5 ;  /* 0x000000ff090b7207 */ /* 0x000fe40002800000 */
[----:B------:R-:W-:Y:S02]  /*03f0*/  ISETP.LT.AND P5, PT, R0, 0x100, !P1 ;  /* 0x000001000000780c */ /* 0x000fe40004fa1270 */
[----:B---3--:R-:W-:Y:S02]  /*0400*/  SEL R15, R6, RZ, P6 ;  /* 0x000000ff060f7207 */ /* 0x008fe40003000000 */
[----:B------:R-:W-:-:S02]  /*0410*/  SEL R14, R7, RZ, P6 ;  /* 0x000000ff070e7207 */ /* 0x000fc40003000000 */
[----:B------:R-:W-:Y:S02]  /*0420*/  ISETP.LT.AND P6, PT, R0, 0x100, !P2 ;  /* 0x000001000000780c */ /* 0x000fe400057c1270 */
[----:B------:R-:W-:Y:S02]  /*0430*/  CS2R R8, SRZ ;  /* 0x0000000000087805 */ /* 0x000fe4000001ff00 */
[----:B------:R-:W-:-:S04]  /*0440*/  CS2R R6, SRZ ;  /* 0x0000000000067805 */ /* 0x000fc8000001ff00 */
[----:B------:R-:W2:Y:S05]  /*0450*/  @P5 LDG.E.64 R8, desc[UR4][R2.64+0xe0] ;  /* 0x0000e00402085981 */ /* 0x000eaa000c1e1b00 */
[----:B------:R-:W3:Y:S01]  /*0460*/  @P6 LDG.E.64 R6, desc[UR4][R2.64] ;  /* 0x0000000402066981 */ /* 0x000ee2000c1e1b00 */
[----:B------:R-:W-:Y:S02]  /*0470*/  @P3 SEL R11, R14, R13, !P4 ;  /* 0x0000000d0e0b3207 */ /* 0x000fe40006000000 */
[----:B------:R-:W-:Y:S01]  /*0480*/  @P3 SEL R10, R15, R12, !P4 ;  /* 0x0000000c0f0a3207 */ /* 0x000fe20006000000 */
[----:B-1----:R-:W-:Y:S01]  /*0490*/  IMAD.WIDE R4, R0, 0x4, R4 ;  /* 0x0000000400047825 */ /* 0x002fe200078e0204 */
[----:B--2---:R-:W-:-:S02]  /*04a0*/  SEL R13, R8, RZ, P5 ;  /* 0x000000ff080d7207 */ /* 0x004fc40002800000 */
[----:B------:R-:W-:Y:S02]  /*04b0*/  SEL R8, R9, RZ, P5 ;  /* 0x000000ff09087207 */ /* 0x000fe40002800000 */
[----:B---3--:R-:W-:Y:S02]  /*04c0*/  SEL R6, R6, RZ, P6 ;  /* 0x000000ff06067207 */ /* 0x008fe40003000000 */
[----:B------:R-:W-:Y:S02]  /*04d0*/  SEL R7, R7, RZ, P6 ;  /* 0x000000ff07077207 */ /* 0x000fe40003000000 */
[----:B------:R-:W-:Y:S02]  /*04e0*/  @P2 SEL R6, R13, R10, !P1 ;  /* 0x0000000a0d062207 */ /* 0x000fe40004800000 */
[----:B------:R-:W-:Y:S01]  /*04f0*/  @P2 SEL R7, R8, R11, !P1 ;  /* 0x0000000b08072207 */ /* 0x000fe20004800000 */
[----:B------:R-:W-:Y:S06]  /*0500*/  @P0 EXIT ;  /* 0x000000000000094d */ /* 0x000fec0003800000 */
[----:B------:R-:W-:Y:S01]  /*0510*/  STG.E.64 desc[UR4][R4.64], R6 ;  /* 0x0000000604007986 */ /* 0x000fe2000c101b04 */
[----:B------:R-:W-:Y:S05]  /*0520*/  EXIT ;  /* 0x000000000000794d */ /* 0x000fea0003800000 */
.L_x_0:
[----:B------:R-:W-:-:S00]  /*0530*/  BRA `(.L_x_0) ;  /* 0xfffffffc00fc7947 */ /* 0x000fc0000383ffff */
[----:B------:R-:W-:-:S00]  /*0540*/  NOP ;  /* 0x0000000000007918 */ /* 0x000fc00000000000 */
        /* <DEDUP_REMOVED lines=11> */
.L_x_1:


//--------------------- .nv.constant0.triton_poi_fused_cat_0 --------------------------
	.section	.nv.constant0.triton_poi_fused_cat_0,"a",@progbits
	.sectionflags	@""
	.align	4
.nv.constant0.triton_poi_fused_cat_0:
	.zero		548
